//
// Generated by NVIDIA NVVM Compiler
//
// Compiler Build ID: CL-36424714
// Cuda compilation tools, release 13.0, V13.0.88
// Based on NVVM 20.0.0
//

.version 9.0
.target sm_100
.address_size 64

	// .globl	_Z21coalescedAccessKernelPfPKfi

.visible .entry _Z21coalescedAccessKernelPfPKfi(
	.param .u64 .ptr .align 1 _Z21coalescedAccessKernelPfPKfi_param_0,
	.param .u64 .ptr .align 1 _Z21coalescedAccessKernelPfPKfi_param_1,
	.param .u32 _Z21coalescedAccessKernelPfPKfi_param_2
)
{
	.reg .pred 	%p<2>;
	.reg .b32 	%r<6>;
	.reg .b32 	%f<3>;
	.reg .b64 	%rd<8>;

	ld.param.u64 	%rd1, [_Z21coalescedAccessKernelPfPKfi_param_0];
	ld.param.u64 	%rd2, [_Z21coalescedAccessKernelPfPKfi_param_1];
	ld.param.u32 	%r2, [_Z21coalescedAccessKernelPfPKfi_param_2];
	mov.u32 	%r3, %ctaid.x;
	mov.u32 	%r4, %ntid.x;
	mov.u32 	%r5, %tid.x;
	mad.lo.s32 	%r1, %r3, %r4, %r5;
	setp.ge.s32 	%p1, %r1, %r2;
	@%p1 bra 	$L__BB0_2;
	cvta.to.global.u64 	%rd3, %rd2;
	cvta.to.global.u64 	%rd4, %rd1;
	mul.wide.s32 	%rd5, %r1, 4;
	add.s64 	%rd6, %rd3, %rd5;
	ld.global.f32 	%f1, [%rd6];
	add.f32 	%f2, %f1, %f1;
	add.s64 	%rd7, %rd4, %rd5;
	st.global.f32 	[%rd7], %f2;
$L__BB0_2:
	ret;

}
	// .globl	_Z19stridedAccessKernelPfPKfii
.visible .entry _Z19stridedAccessKernelPfPKfii(
	.param .u64 .ptr .align 1 _Z19stridedAccessKernelPfPKfii_param_0,
	.param .u64 .ptr .align 1 _Z19stridedAccessKernelPfPKfii_param_1,
	.param .u32 _Z19stridedAccessKernelPfPKfii_param_2,
	.param .u32 _Z19stridedAccessKernelPfPKfii_param_3
)
{
	.reg .pred 	%p<2>;
	.reg .b32 	%r<8>;
	.reg .b32 	%f<3>;
	.reg .b64 	%rd<8>;

	ld.param.u64 	%rd1, [_Z19stridedAccessKernelPfPKfii_param_0];
	ld.param.u64 	%rd2, [_Z19stridedAccessKernelPfPKfii_param_1];
	ld.param.u32 	%r2, [_Z19stridedAccessKernelPfPKfii_param_2];
	ld.param.u32 	%r3, [_Z19stridedAccessKernelPfPKfii_param_3];
	mov.u32 	%r4, %ctaid.x;
	mov.u32 	%r5, %ntid.x;
	mov.u32 	%r6, %tid.x;
	mad.lo.s32 	%r7, %r4, %r5, %r6;
	mul.lo.s32 	%r1, %r3, %r7;
	setp.ge.s32 	%p1, %r1, %r2;
	@%p1 bra 	$L__BB1_2;
	cvta.to.global.u64 	%rd3, %rd2;
	cvta.to.global.u64 	%rd4, %rd1;
	mul.wide.s32 	%rd5, %r1, 4;
	add.s64 	%rd6, %rd3, %rd5;
	ld.global.f32 	%f1, [%rd6];
	add.f32 	%f2, %f1, %f1;
	add.s64 	%rd7, %rd4, %rd5;
	st.global.f32 	[%rd7], %f2;
$L__BB1_2:
	ret;

}


// ===== COMPILED SASS (sm_100) =====

	.target	sm_100

	.elftype	@"ET_EXEC"


//--------------------- .note.nv.tkinfo           --------------------------
	.section	.note.nv.tkinfo,"",@"SHT_NOTE"
	.sectionflags	@"SHF_NOTE_NV_TKINFO"
	.tkinfo
        /*0018*/ 	.word	0x00000002
        /*0030*/ 	.string	""
        /*0030*/ 	.string	"ptxas"
        /*0030*/ 	.string	"Cuda compilation tools, release 13.0, V13.0.88"
        /*0030*/ 	.string	"Build cuda_13.0.r13.0/compiler.36424714_0"
        /*0030*/ 	.string	"-arch sm_100 -m 64 "



//--------------------- .note.nv.cuinfo           --------------------------
	.section	.note.nv.cuinfo,"",@"SHT_NOTE"
	.sectionflags	@"SHF_NOTE_NV_CUINFO"
        /*0018*/ 	.short	0x0002
        /*001a*/ 	.short	0x0064
        /*001c*/ 	.short	0x0082
	.zero		2


//--------------------- .nv.info                  --------------------------
	.section	.nv.info,"",@"SHT_CUDA_INFO"
	.align	4


	//----- nvinfo : EIATTR_REGCOUNT
	.align		4
        /*0000*/ 	.byte	0x04, 0x2f
        /*0002*/ 	.short	(.L_1 - .L_0)
	.align		4
.L_0:
        /*0004*/ 	.word	index@(_Z21coalescedAccessKernelPfPKfi)
        /*0008*/ 	.word	0x0000000a


	//----- nvinfo : EIATTR_FRAME_SIZE
	.align		4
.L_1:
        /*000c*/ 	.byte	0x04, 0x11
        /*000e*/ 	.short	(.L_3 - .L_2)
	.align		4
.L_2:
        /*0010*/ 	.word	index@(_Z21coalescedAccessKernelPfPKfi)
        /*0014*/ 	.word	0x00000000


	//----- nvinfo : EIATTR_REGCOUNT
	.align		4
.L_3:
        /*0018*/ 	.byte	0x04, 0x2f
        /*001a*/ 	.short	(.L_5 - .L_4)
	.align		4
.L_4:
        /*001c*/ 	.word	index@(_Z19stridedAccessKernelPfPKfii)
        /*0020*/ 	.word	0x0000000a


	//----- nvinfo : EIATTR_FRAME_SIZE
	.align		4
.L_5:
        /*0024*/ 	.byte	0x04, 0x11
        /*0026*/ 	.short	(.L_7 - .L_6)
	.align		4
.L_6:
        /*0028*/ 	.word	index@(_Z19stridedAccessKernelPfPKfii)
        /*002c*/ 	.word	0x00000000


	//----- nvinfo : EIATTR_MIN_STACK_SIZE
	.align		4
.L_7:
        /*0030*/ 	.byte	0x04, 0x12
        /*0032*/ 	.short	(.L_9 - .L_8)
	.align		4
.L_8:
        /*0034*/ 	.word	index@(_Z19stridedAccessKernelPfPKfii)
        /*0038*/ 	.word	0x00000000


	//----- nvinfo : EIATTR_MIN_STACK_SIZE
	.align		4
.L_9:
        /*003c*/ 	.byte	0x04, 0x12
        /*003e*/ 	.short	(.L_11 - .L_10)
	.align		4
.L_10:
        /*0040*/ 	.word	index@(_Z21coalescedAccessKernelPfPKfi)
        /*0044*/ 	.word	0x00000000
.L_11:


//--------------------- .nv.compat                --------------------------
	.section	.nv.compat,"",@"SHT_CUDA_COMPAT_INFO"
	.align	4
        /*0000*/ 	.byte	0x02, 0x09, 0x00, 0x00, 0x02, 0x02, 0x01, 0x00, 0x02, 0x05, 0x05, 0x00, 0x03, 0x07, 0x01, 0x01
        /*0010*/ 	.byte	0x02, 0x03, 0x00, 0x00, 0x02, 0x06, 0x01, 0x00, 0x04, 0x0b, 0x08, 0x00, 0x09, 0x00, 0x00, 0x00
        /*0020*/ 	.byte	0x00, 0x00, 0x00, 0x00


//--------------------- .nv.info._Z19stridedAccessKernelPfPKfii --------------------------
	.section	.nv.info._Z19stridedAccessKernelPfPKfii,"",@"SHT_CUDA_INFO"
	.sectionflags	@""
	.align	4


	//----- nvinfo : EIATTR_CUDA_API_VERSION
	.align		4
        /*0000*/ 	.byte	0x04, 0x37
        /*0002*/ 	.short	(.L_13 - .L_12)
.L_12:
        /*0004*/ 	.word	0x00000082


	//----- nvinfo : EIATTR_KPARAM_INFO
	.align		4
.L_13:
        /*0008*/ 	.byte	0x04, 0x17
        /*000a*/ 	.short	(.L_15 - .L_14)
.L_14:
        /*000c*/ 	.word	0x00000000
        /*0010*/ 	.short	0x0003
        /*0012*/ 	.short	0x0014
        /*0014*/ 	.byte	0x00, 0xf0, 0x11, 0x00


	//----- nvinfo : EIATTR_KPARAM_INFO
	.align		4
.L_15:
        /*0018*/ 	.byte	0x04, 0x17
        /*001a*/ 	.short	(.L_17 - .L_16)
.L_16:
        /*001c*/ 	.word	0x00000000
        /*0020*/ 	.short	0x0002
        /*0022*/ 	.short	0x0010
        /*0024*/ 	.byte	0x00, 0xf0, 0x11, 0x00


	//----- nvinfo : EIATTR_KPARAM_INFO
	.align		4
.L_17:
        /*0028*/ 	.byte	0x04, 0x17
        /*002a*/ 	.short	(.L_19 - .L_18)
.L_18:
        /*002c*/ 	.word	0x00000000
        /*0030*/ 	.short	0x0001
        /*0032*/ 	.short	0x0008
        /*0034*/ 	.byte	0x00, 0xf5, 0x21, 0x00


	//----- nvinfo : EIATTR_KPARAM_INFO
	.align		4
.L_19:
        /*0038*/ 	.byte	0x04, 0x17
        /*003a*/ 	.short	(.L_21 - .L_20)
.L_20:
        /*003c*/ 	.word	0x00000000
        /*0040*/ 	.short	0x0000
        /*0042*/ 	.short	0x0000
        /*0044*/ 	.byte	0x00, 0xf5, 0x21, 0x00


	//----- nvinfo : EIATTR_SPARSE_MMA_MASK
	.align		4
.L_21:
        /*0048*/ 	.byte	0x03, 0x50
        /*004a*/ 	.short	0x0000


	//----- nvinfo : EIATTR_MAXREG_COUNT
	.align		4
        /*004c*/ 	.byte	0x03, 0x1b
        /*004e*/ 	.short	0x00ff


	//----- nvinfo : EIATTR_MERCURY_ISA_VERSION
	.align		4
        /*0050*/ 	.byte	0x03, 0x5f
        /*0052*/ 	.short	0x0101


	//----- nvinfo : EIATTR_VRC_CTA_INIT_COUNT
	.align		4
        /*0054*/ 	.byte	0x02, 0x4a
	.zero		1
	.zero		1


	//----- nvinfo : EIATTR_EXIT_INSTR_OFFSETS
	.align		4
        /*0058*/ 	.byte	0x04, 0x1c
        /*005a*/ 	.short	(.L_23 - .L_22)


	//   ....[0]....
.L_22:
        /*005c*/ 	.word	0x00000080


	//   ....[1]....
        /*0060*/ 	.word	0x00000110


	//----- nvinfo : EIATTR_CBANK_PARAM_SIZE
	.align		4
.L_23:
        /*0064*/ 	.byte	0x03, 0x19
        /*0066*/ 	.short	0x0018


	//----- nvinfo : EIATTR_PARAM_CBANK
	.align		4
        /*0068*/ 	.byte	0x04, 0x0a
        /*006a*/ 	.short	(.L_25 - .L_24)
	.align		4
.L_24:
        /*006c*/ 	.word	index@(.nv.constant0._Z19stridedAccessKernelPfPKfii)
        /*0070*/ 	.short	0x0380
        /*0072*/ 	.short	0x0018


	//----- nvinfo : EIATTR_SW_WAR
	.align		4
.L_25:
        /*0074*/ 	.byte	0x04, 0x36
        /*0076*/ 	.short	(.L_27 - .L_26)
.L_26:
        /*0078*/ 	.word	0x00000008
.L_27:


//--------------------- .nv.info._Z21coalescedAccessKernelPfPKfi --------------------------
	.section	.nv.info._Z21coalescedAccessKernelPfPKfi,"",@"SHT_CUDA_INFO"
	.sectionflags	@""
	.align	4


	//----- nvinfo : EIATTR_CUDA_API_VERSION
	.align		4
        /*0000*/ 	.byte	0x04, 0x37
        /*0002*/ 	.short	(.L_29 - .L_28)
.L_28:
        /*0004*/ 	.word	0x00000082


	//----- nvinfo : EIATTR_KPARAM_INFO
	.align		4
.L_29:
        /*0008*/ 	.byte	0x04, 0x17
        /*000a*/ 	.short	(.L_31 - .L_30)
.L_30:
        /*000c*/ 	.word	0x00000000
        /*0010*/ 	.short	0x0002
        /*0012*/ 	.short	0x0010
        /*0014*/ 	.byte	0x00, 0xf0, 0x11, 0x00


	//----- nvinfo : EIATTR_KPARAM_INFO
	.align		4
.L_31:
        /*0018*/ 	.byte	0x04, 0x17
        /*001a*/ 	.short	(.L_33 - .L_32)
.L_32:
        /*001c*/ 	.word	0x00000000
        /*0020*/ 	.short	0x0001
        /*0022*/ 	.short	0x0008
        /*0024*/ 	.byte	0x00, 0xf5, 0x21, 0x00


	//----- nvinfo : EIATTR_KPARAM_INFO
	.align		4
.L_33:
        /*0028*/ 	.byte	0x04, 0x17
        /*002a*/ 	.short	(.L_35 - .L_34)
.L_34:
        /*002c*/ 	.word	0x00000000
        /*0030*/ 	.short	0x0000
        /*0032*/ 	.short	0x0000
        /*0034*/ 	.byte	0x00, 0xf5, 0x21, 0x00


	//----- nvinfo : EIATTR_SPARSE_MMA_MASK
	.align		4
.L_35:
        /*0038*/ 	.byte	0x03, 0x50
        /*003a*/ 	.short	0x0000


	//----- nvinfo : EIATTR_MAXREG_COUNT
	.align		4
        /*003c*/ 	.byte	0x03, 0x1b
        /*003e*/ 	.short	0x00ff


	//----- nvinfo : EIATTR_MERCURY_ISA_VERSION
	.align		4
        /*0040*/ 	.byte	0x03, 0x5f
        /*0042*/ 	.short	0x0101


	//----- nvinfo : EIATTR_VRC_CTA_INIT_COUNT
	.align		4
        /*0044*/ 	.byte	0x02, 0x4a
	.zero		1
	.zero		1


	//----- nvinfo : EIATTR_EXIT_INSTR_OFFSETS
	.align		4
        /*0048*/ 	.byte	0x04, 0x1c
        /*004a*/ 	.short	(.L_37 - .L_36)


	//   ....[0]....
.L_36:
        /*004c*/ 	.word	0x00000070


	//   ....[1]....
        /*0050*/ 	.word	0x00000100


	//----- nvinfo : EIATTR_CBANK_PARAM_SIZE
	.align		4
.L_37:
        /*0054*/ 	.byte	0x03, 0x19
        /*0056*/ 	.short	0x0014


	//----- nvinfo : EIATTR_PARAM_CBANK
	.align		4
        /*0058*/ 	.byte	0x04, 0x0a
        /*005a*/ 	.short	(.L_39 - .L_38)
	.align		4
.L_38:
        /*005c*/ 	.word	index@(.nv.constant0._Z21coalescedAccessKernelPfPKfi)
        /*0060*/ 	.short	0x0380
        /*0062*/ 	.short	0x0014


	//----- nvinfo : EIATTR_SW_WAR
	.align		4
.L_39:
        /*0064*/ 	.byte	0x04, 0x36
        /*0066*/ 	.short	(.L_41 - .L_40)
.L_40:
        /*0068*/ 	.word	0x00000008
.L_41:


//--------------------- .nv.callgraph             --------------------------
	.section	.nv.callgraph,"",@"SHT_CUDA_CALLGRAPH"
	.align	4
	.sectionentsize	8
	.align		4
        /*0000*/ 	.word	0x00000000
	.align		4
        /*0004*/ 	.word	0xffffffff
	.align		4
        /*0008*/ 	.word	0x00000000
	.align		4
        /*000c*/ 	.word	0xfffffffe
	.align		4
        /*0010*/ 	.word	0x00000000
	.align		4
        /*0014*/ 	.word	0xfffffffd
	.align		4
        /*0018*/ 	.word	0x00000000
	.align		4
        /*001c*/ 	.word	0xfffffffc


//--------------------- .text._Z19stridedAccessKernelPfPKfii --------------------------
	.section	.text._Z19stridedAccessKernelPfPKfii,"ax",@progbits
	.align	128
        .global         _Z19stridedAccessKernelPfPKfii
        .type           _Z19stridedAccessKernelPfPKfii,@function
        .size           _Z19stridedAccessKernelPfPKfii,(.L_x_2 - _Z19stridedAccessKernelPfPKfii)
        .other          _Z19stridedAccessKernelPfPKfii,@"STO_CUDA_ENTRY STV_DEFAULT"
_Z19stridedAccessKernelPfPKfii:
.text._Z19stridedAccessKernelPfPKfii:
[----:B------:R-:W-:Y:S01]  /*0000*/  LDC R1, c[0x0][0x37c] ;  /* 0x0000df00ff017b82 */ /* 0x000fe20000000800 */
[----:B------:R-:W0:Y:S07]  /*0010*/  S2R R3, SR_TID.X ;  /* 0x0000000000037919 */ /* 0x000e2e0000002100 */
[----:B------:R-:W0:Y:S01]  /*0020*/  S2UR UR4, SR_CTAID.X ;  /* 0x00000000000479c3 */ /* 0x000e220000002500 */
[----:B------:R-:W1:Y:S07]  /*0030*/  LDCU.64 UR6, c[0x0][0x390] ;  /* 0x00007200ff0677ac */ /* 0x000e6e0008000a00 */
[----:B------:R-:W0:Y:S02]  /*0040*/  LDC R0, c[0x0][0x360] ;  /* 0x0000d800ff007b82 */ /* 0x000e240000000800 */
[----:B0-----:R-:W-:-:S04]  /*0050*/  IMAD R0, R0, UR4, R3 ;  /* 0x0000000400007c24 */ /* 0x001fc8000f8e0203 */
[----:B-1----:R-:W-:-:S05]  /*0060*/  IMAD R7, R0, UR7, RZ ;  /* 0x0000000700077c24 */ /* 0x002fca000f8e02ff */
[----:B------:R-:W-:-:S13]  /*0070*/  ISETP.GE.AND P0, PT, R7, UR6, PT ;  /* 0x0000000607007c0c */ /* 0x000fda000bf06270 */
[----:B------:R-:W-:Y:S05]  /*0080*/  @P0 EXIT ;  /* 0x000000000000094d */ /* 0x000fea0003800000 */
[----:B------:R-:W0:Y:S01]  /*0090*/  LDC.64 R2, c[0x0][0x388] ;  /* 0x0000e200ff027b82 */ /* 0x000e220000000a00 */
[----:B------:R-:W1:Y:S07]  /*00a0*/  LDCU.64 UR4, c[0x0][0x358] ;  /* 0x00006b00ff0477ac */ /* 0x000e6e0008000a00 */
[----:B------:R-:W2:Y:S01]  /*00b0*/  LDC.64 R4, c[0x0][0x380] ;  /* 0x0000e000ff047b82 */ /* 0x000ea20000000a00 */
[----:B0-----:R-:W-:-:S06]  /*00c0*/  IMAD.WIDE R2, R7, 0x4, R2 ;  /* 0x0000000407027825 */ /* 0x001fcc00078e0202 */
[----:B-1----:R-:W3:Y:S01]  /*00d0*/  LDG.E R2, desc[UR4][R2.64] ;  /* 0x0000000402027981 */ /* 0x002ee2000c1e1900 */
[----:B--2---:R-:W-:-:S04]  /*00e0*/  IMAD.WIDE R4, R7, 0x4, R4 ;  /* 0x0000000407047825 */ /* 0x004fc800078e0204 */
[----:B---3--:R-:W-:-:S05]  /*00f0*/  FADD R7, R2, R2 ;  /* 0x0000000202077221 */ /* 0x008fca0000000000 */
[----:B------:R-:W-:Y:S01]  /*0100*/  STG.E desc[UR4][R4.64], R7 ;  /* 0x0000000704007986 */ /* 0x000fe2000c101904 */
[----:B------:R-:W-:Y:S05]  /*0110*/  EXIT ;  /* 0x000000000000794d */ /* 0x000fea0003800000 */
.L_x_0:
[----:B------:R-:W-:-:S00]  /*0120*/  BRA `(.L_x_0) ;  /* 0xfffffffc00fc7947 */ /* 0x000fc0000383ffff */
[----:B------:R-:W-:-:S00]  /*0130*/  NOP ;  /* 0x0000000000007918 */ /* 0x000fc00000000000 */
        /* <DEDUP_REMOVED lines=12> */
.L_x_2:


//--------------------- .text._Z21coalescedAccessKernelPfPKfi --------------------------
	.section	.text._Z21coalescedAccessKernelPfPKfi,"ax",@progbits
	.align	128
        .global         _Z21coalescedAccessKernelPfPKfi
        .type           _Z21coalescedAccessKernelPfPKfi,@function
        .size           _Z21coalescedAccessKernelPfPKfi,(.L_x_3 - _Z21coalescedAccessKernelPfPKfi)
        .other          _Z21coalescedAccessKernelPfPKfi,@"STO_CUDA_ENTRY STV_DEFAULT"
_Z21coalescedAccessKernelPfPKfi:
.text._Z21coalescedAccessKernelPfPKfi:
[----:B------:R-:W-:Y:S01]  /*0000*/  LDC R1, c[0x0][0x37c] ;  /* 0x0000df00ff017b82 */ /* 0x000fe20000000800 */
[----:B------:R-:W0:Y:S07]  /*0010*/  S2R R0, SR_TID.X ;  /* 0x0000000000007919 */ /* 0x000e2e0000002100 */
[----:B------:R-:W0:Y:S01]  /*0020*/  S2UR UR4, SR_CTAID.X ;  /* 0x00000000000479c3 */ /* 0x000e220000002500 */
[----:B------:R-:W1:Y:S07]  /*0030*/  LDCU UR5, c[0x0][0x390] ;  /* 0x00007200ff0577ac */ /* 0x000e6e0008000800 */
[----:B------:R-:W0:Y:S02]  /*0040*/  LDC R7, c[0x0][0x360] ;  /* 0x0000d800ff077b82 */ /* 0x000e240000000800 */
[----:B0-----:R-:W-:-:S05]  /*0050*/  IMAD R7, R7, UR4, R0 ;  /* 0x0000000407077c24 */ /* 0x001fca000f8e0200 */
[----:B-1----:R-:W-:-:S13]  /*0060*/  ISETP.GE.AND P0, PT, R7, UR5, PT ;  /* 0x0000000507007c0c */ /* 0x002fda000bf06270 */
        /* <DEDUP_REMOVED lines=10> */
.L_x_1:
        /* <DEDUP_REMOVED lines=15> */
.L_x_3:


//--------------------- .nv.shared.reserved.0     --------------------------
	.section	.nv.shared.reserved.0,"aw",@nobits
	.weak		__nv_reservedSMEM_offset_0_alias
	.size		__nv_reservedSMEM_offset_0_alias, 0, 64
	.other		__nv_reservedSMEM_offset_0_alias,@"STO_CUDA_RESERVED_SHARED STV_DEFAULT"
__nv_reservedSMEM_offset_0_alias:
	.zero		0
	.zero		64


//--------------------- .nv.constant0._Z19stridedAccessKernelPfPKfii --------------------------
	.section	.nv.constant0._Z19stridedAccessKernelPfPKfii,"a",@progbits
	.sectionflags	@""
	.align	4
.nv.constant0._Z19stridedAccessKernelPfPKfii:
	.zero		920


//--------------------- .nv.constant0._Z21coalescedAccessKernelPfPKfi --------------------------
	.section	.nv.constant0._Z21coalescedAccessKernelPfPKfi,"a",@progbits
	.sectionflags	@""
	.align	4
.nv.constant0._Z21coalescedAccessKernelPfPKfi:
	.zero		916


//--------------------- SYMBOLS --------------------------

	.type		.nv.reservedSmem.offset0,@object
	.size		.nv.reservedSmem.offset0,0x4
